	.headerflags	@"EF_CUDA_TEXMODE_UNIFIED EF_CUDA_64BIT_ADDRESS EF_CUDA_ACCELERATORS EF_CUDA_SM90 EF_CUDA_VIRTUAL_SM(EF_CUDA_SM90)"
	.elftype	@"ET_EXEC"


//--------------------- .nv.info                  --------------------------
	.section	.nv.info,"",@"SHT_CUDA_INFO"
	.align	4


	//----- nvinfo : EIATTR_REGCOUNT
	.align		4
        /*0000*/ 	.byte	0x04, 0x2f
        /*0002*/ 	.short	(.L_3 - .L_2)
	.align		4
.L_2:
        /*0004*/ 	.word	index@(triton_poi_fused__native_batch_norm_legit_no_training_4)
        /*0008*/ 	.word	0x00000020


	//----- nvinfo : EIATTR_MIN_STACK_SIZE
	.align		4
.L_3:
        /*000c*/ 	.byte	0x04, 0x12
        /*000e*/ 	.short	(.L_5 - .L_4)
	.align		4
.L_4:
        /*0010*/ 	.word	index@(triton_poi_fused__native_batch_norm_legit_no_training_4)
        /*0014*/ 	.word	0x00000000


	//----- nvinfo : EIATTR_FRAME_SIZE
	.align		4
.L_5:
        /*0018*/ 	.byte	0x04, 0x11
        /*001a*/ 	.short	(.L_7 - .L_6)
	.align		4
.L_6:
        /*001c*/ 	.word	index@(triton_poi_fused__native_batch_norm_legit_no_training_4)
        /*0020*/ 	.word	0x00000000


	//----- nvinfo : EIATTR_MIN_STACK_SIZE
	.align		4
.L_7:
        /*0024*/ 	.byte	0x04, 0x12
        /*0026*/ 	.short	(.L_9 - .L_8)
	.align		4
.L_8:
        /*0028*/ 	.word	index@(triton_poi_fused__native_batch_norm_legit_no_training_4)
        /*002c*/ 	.word	0x00000000
.L_9:


//--------------------- .nv.info.triton_poi_fused__native_batch_norm_legit_no_training_4 --------------------------
	.section	.nv.info.triton_poi_fused__native_batch_norm_legit_no_training_4,"",@"SHT_CUDA_INFO"
	.sectionflags	@""
	.align	4


	//----- nvinfo : EIATTR_CUDA_API_VERSION
	.align		4
        /*0000*/ 	.byte	0x04, 0x37
        /*0002*/ 	.short	(.L_11 - .L_10)
.L_10:
        /*0004*/ 	.word	0x0000007c


	//----- nvinfo : EIATTR_KPARAM_INFO
	.align		4
.L_11:
        /*0008*/ 	.byte	0x04, 0x17
        /*000a*/ 	.short	(.L_13 - .L_12)
.L_12:
        /*000c*/ 	.word	0x00000000
        /*0010*/ 	.short	0x0006
        /*0012*/ 	.short	0x0030
        /*0014*/ 	.byte	0x00, 0xf0, 0x11, 0x00


	//----- nvinfo : EIATTR_KPARAM_INFO
	.align		4
.L_13:
        /*0018*/ 	.byte	0x04, 0x17
        /*001a*/ 	.short	(.L_15 - .L_14)
.L_14:
        /*001c*/ 	.word	0x00000000
        /*0020*/ 	.short	0x0005
        /*0022*/ 	.short	0x0028
        /*0024*/ 	.byte	0x00, 0xf4, 0x21, 0x00


	//----- nvinfo : EIATTR_KPARAM_INFO
	.align		4
.L_15:
        /*0028*/ 	.byte	0x04, 0x17
        /*002a*/ 	.short	(.L_17 - .L_16)
.L_16:
        /*002c*/ 	.word	0x00000000
        /*0030*/ 	.short	0x0004
        /*0032*/ 	.short	0x0020
        /*0034*/ 	.byte	0x00, 0xf4, 0x21, 0x00


	//----- nvinfo : EIATTR_KPARAM_INFO
	.align		4
.L_17:
        /*0038*/ 	.byte	0x04, 0x17
        /*003a*/ 	.short	(.L_19 - .L_18)
.L_18:
        /*003c*/ 	.word	0x00000000
        /*0040*/ 	.short	0x0003
        /*0042*/ 	.short	0x0018
        /*0044*/ 	.byte	0x00, 0xf4, 0x21, 0x00


	//----- nvinfo : EIATTR_KPARAM_INFO
	.align		4
.L_19:
        /*0048*/ 	.byte	0x04, 0x17
        /*004a*/ 	.short	(.L_21 - .L_20)
.L_20:
        /*004c*/ 	.word	0x00000000
        /*0050*/ 	.short	0x0002
        /*0052*/ 	.short	0x0010
        /*0054*/ 	.byte	0x00, 0xf4, 0x21, 0x00


	//----- nvinfo : EIATTR_KPARAM_INFO
	.align		4
.L_21:
        /*0058*/ 	.byte	0x04, 0x17
        /*005a*/ 	.short	(.L_23 - .L_22)
.L_22:
        /*005c*/ 	.word	0x00000000
        /*0060*/ 	.short	0x0001
        /*0062*/ 	.short	0x0008
        /*0064*/ 	.byte	0x00, 0xf4, 0x21, 0x00


	//----- nvinfo : EIATTR_KPARAM_INFO
	.align		4
.L_23:
        /*0068*/ 	.byte	0x04, 0x17
        /*006a*/ 	.short	(.L_25 - .L_24)
.L_24:
        /*006c*/ 	.word	0x00000000
        /*0070*/ 	.short	0x0000
        /*0072*/ 	.short	0x0000
        /*0074*/ 	.byte	0x00, 0xf4, 0x21, 0x00


	//----- nvinfo : EIATTR_SPARSE_MMA_MASK
	.align		4
.L_25:
        /*0078*/ 	.byte	0x03, 0x50
        /*007a*/ 	.short	0x0000


	//----- nvinfo : EIATTR_MAXREG_COUNT
	.align		4
        /*007c*/ 	.byte	0x03, 0x1b
        /*007e*/ 	.short	0x00ff


	//----- nvinfo : EIATTR_EXIT_INSTR_OFFSETS
	.align		4
        /*0080*/ 	.byte	0x04, 0x1c
        /*0082*/ 	.short	(.L_27 - .L_26)


	//   ....[0]....
.L_26:
        /*0084*/ 	.word	0x00000610


	//----- nvinfo : EIATTR_REQNTID
	.align		4
.L_27:
        /*0088*/ 	.byte	0x04, 0x10
        /*008a*/ 	.short	(.L_29 - .L_28)
.L_28:
        /*008c*/ 	.word	0x00000080
        /*0090*/ 	.word	0x00000001
        /*0094*/ 	.word	0x00000001


	//----- nvinfo : EIATTR_CBANK_PARAM_SIZE
	.align		4
.L_29:
        /*0098*/ 	.byte	0x03, 0x19
        /*009a*/ 	.short	0x0034


	//----- nvinfo : EIATTR_PARAM_CBANK
	.align		4
        /*009c*/ 	.byte	0x04, 0x0a
        /*009e*/ 	.short	(.L_31 - .L_30)
	.align		4
.L_30:
        /*00a0*/ 	.word	index@(.nv.constant0.triton_poi_fused__native_batch_norm_legit_no_training_4)
        /*00a4*/ 	.short	0x0210
        /*00a6*/ 	.short	0x0034


	//----- nvinfo : EIATTR_SW_WAR
	.align		4
.L_31:
        /*00a8*/ 	.byte	0x04, 0x36
        /*00aa*/ 	.short	(.L_33 - .L_32)
.L_32:
        /*00ac*/ 	.word	0x00000008
.L_33:


//--------------------- .nv.callgraph             --------------------------
	.section	.nv.callgraph,"",@"SHT_CUDA_CALLGRAPH"
	.align	4
	.sectionentsize	8
	.align		4
        /*0000*/ 	.word	0x00000000
	.align		4
        /*0004*/ 	.word	0xffffffff
	.align		4
        /*0008*/ 	.word	0x00000000
	.align		4
        /*000c*/ 	.word	0xfffffffe
	.align		4
        /*0010*/ 	.word	0x00000000
	.align		4
        /*0014*/ 	.word	0xfffffffd
	.align		4
        /*0018*/ 	.word	0x00000000
	.align		4
        /*001c*/ 	.word	0xfffffffc


//--------------------- .nv.constant4             --------------------------
	.section	.nv.constant4,"a",@progbits
	.align	8
	.align		8
.nv.constant4:
        /*0000*/ 	.dword	_$_str
	.align		8
        /*0008*/ 	.dword	_$_str_$_2


//--------------------- .text.triton_poi_fused__native_batch_norm_legit_no_training_4 --------------------------
	.section	.text.triton_poi_fused__native_batch_norm_legit_no_training_4,"ax",@progbits
	.align	128
        .global         triton_poi_fused__native_batch_norm_legit_no_training_4
        .type           triton_poi_fused__native_batch_norm_legit_no_training_4,@function
        .size           triton_poi_fused__native_batch_norm_legit_no_training_4,(.L_x_1 - triton_poi_fused__native_batch_norm_legit_no_training_4)
        .other          triton_poi_fused__native_batch_norm_legit_no_training_4,@"STO_CUDA_ENTRY STV_DEFAULT"
triton_poi_fused__native_batch_norm_legit_no_training_4:
.text.triton_poi_fused__native_batch_norm_legit_no_training_4:
[----:B------:R-:W-:Y:S01]  /*0000*/  LDC R1, c[0x0][0x28] ;  /* 0x00000a00ff017b82 */ /* 0x000fe20000000800 */
[----:B------:R-:W1:Y:S07]  /*0010*/  S2R R0, SR_TID.X ;  /* 0x0000000000007919 */ /* 0x000e6e0000002100 */
[----:B------:R-:W2:Y:S01]  /*0020*/  LDC.64 R8, c[0x0][0x220] ;  /* 0x00008800ff087b82 */ /* 0x000ea20000000a00 */
[----:B------:R-:W-:Y:S01]  /*0030*/  ULDC.64 UR4, c[0x0][0x208] ;  /* 0x0000820000047ab9 */ /* 0x000fe20000000a00 */
[----:B------:R-:W3:Y:S06]  /*0040*/  S2R R5, SR_CTAID.X ;  /* 0x0000000000057919 */ /* 0x000eec0000002500 */
[----:B------:R-:W4:Y:S08]  /*0050*/  LDC.64 R16, c[0x0][0x218] ;  /* 0x00008600ff107b82 */ /* 0x000f300000000a00 */
[----:B------:R-:W5:Y:S08]  /*0060*/  LDC.64 R22, c[0x0][0x210] ;  /* 0x00008400ff167b82 */ /* 0x000f700000000a00 */
[----:B------:R-:W5:Y:S01]  /*0070*/  LDC.64 R20, c[0x0][0x228] ;  /* 0x00008a00ff147b82 */ /* 0x000f620000000a00 */
[----:B-1----:R-:W-:-:S07]  /*0080*/  SHF.L.U32 R0, R0, 0x2, RZ ;  /* 0x0000000200007819 */ /* 0x002fce00000006ff */
[----:B------:R-:W1:Y:S01]  /*0090*/  LDC.64 R24, c[0x0][0x230] ;  /* 0x00008c00ff187b82 */ /* 0x000e620000000a00 */
[----:B---3--:R-:W-:Y:S02]  /*00a0*/  SHF.R.S32.HI R3, RZ, 0x15, R5 ;  /* 0x00000015ff037819 */ /* 0x008fe40000011405 */
[----:B------:R-:W-:Y:S02]  /*00b0*/  LOP3.LUT R0, R0, 0x1fc, RZ, 0xc0, !PT ;  /* 0x000001fc00007812 */ /* 0x000fe400078ec0ff */
[----:B------:R-:W-:Y:S02]  /*00c0*/  SGXT R3, R3, 0x1 ;  /* 0x000000010303781a */ /* 0x000fe40000000200 */
[----:B------:R-:W-:-:S04]  /*00d0*/  LEA R0, R5, R0, 0xa ;  /* 0x0000000005007211 */ /* 0x000fc800078e50ff */
[----:B------:R-:W-:-:S04]  /*00e0*/  LEA.HI R3, R3, R0, RZ, 0x4 ;  /* 0x0000000003037211 */ /* 0x000fc800078f20ff */
[----:B------:R-:W-:-:S04]  /*00f0*/  LOP3.LUT R3, R3, 0xfffffff0, RZ, 0xc0, !PT ;  /* 0xfffffff003037812 */ /* 0x000fc800078ec0ff */
[----:B------:R-:W-:-:S05]  /*0100*/  IADD3 R3, R0, -R3, RZ ;  /* 0x8000000300037210 */ /* 0x000fca0007ffe0ff */
[----:B--2---:R-:W-:-:S05]  /*0110*/  IMAD.WIDE R8, R3, 0x4, R8 ;  /* 0x0000000403087825 */ /* 0x004fca00078e0208 */
[----:B------:R-:W2:Y:S01]  /*0120*/  LDG.E.EL.128 R4, desc[UR4][R8.64] ;  /* 0x0000000408047981 */ /* 0x000ea2000c2e1d00 */
[----:B------:R-:W-:Y:S01]  /*0130*/  HFMA2.MMA R2, -RZ, RZ, 1.625, 0 ;  /* 0x3e800000ff027435 */ /* 0x000fe200000001ff */
[----:B----4-:R-:W-:-:S04]  /*0140*/  IMAD.WIDE R16, R3, 0x4, R16 ;  /* 0x0000000403107825 */ /* 0x010fc800078e0210 */
[----:B-----5:R-:W-:Y:S02]  /*0150*/  IMAD.WIDE R22, R0, 0x4, R22 ;  /* 0x0000000400167825 */ /* 0x020fe400078e0216 */
[----:B------:R-:W3:Y:S04]  /*0160*/  LDG.E.EL.128 R16, desc[UR4][R16.64] ;  /* 0x0000000410107981 */ /* 0x000ee8000c2e1d00 */
[----:B------:R-:W3:Y:S04]  /*0170*/  LDG.E.128 R8, desc[UR4][R22.64+0x800] ;  /* 0x0008000416087981 */ /* 0x000ee8000c1e1d00 */
[----:B------:R4:W5:Y:S01]  /*0180*/  LDG.E.128 R12, desc[UR4][R22.64] ;  /* 0x00000004160c7981 */ /* 0x000962000c1e1d00 */
[----:B0-----:R-:W-:-:S04]  /*0190*/  IMAD.WIDE R20, R3, 0x4, R20 ;  /* 0x0000000403147825 */ /* 0x001fc800078e0214 */
[----:B-1----:R-:W-:-:S06]  /*01a0*/  IMAD.WIDE R24, R3, 0x4, R24 ;  /* 0x0000000403187825 */ /* 0x002fcc00078e0218 */
[----:B------:R-:W3:Y:S01]  /*01b0*/  LDG.E.EL.128 R24, desc[UR4][R24.64] ;  /* 0x0000000418187981 */ /* 0x000ee2000c2e1d00 */
[----:B--2---:R-:W-:Y:S01]  /*01c0*/  FADD R5, R5, 9.9999997473787516356e-06 ;  /* 0x3727c5ac05057421 */ /* 0x004fe20000000000 */
[----:B------:R-:W-:Y:S01]  /*01d0*/  FADD R6, R6, 9.9999997473787516356e-06 ;  /* 0x3727c5ac06067421 */ /* 0x000fe20000000000 */
[----:B------:R-:W-:-:S04]  /*01e0*/  FADD R4, R4, 9.9999997473787516356e-06 ;  /* 0x3727c5ac04047421 */ /* 0x000fc80000000000 */
[----:B------:R-:W0:Y:S08]  /*01f0*/  MUFU.SQRT R5, R5 ;  /* 0x0000000500057308 */ /* 0x000e300000002000 */
[----:B------:R-:W1:Y:S01]  /*0200*/  MUFU.SQRT R6, R6 ;  /* 0x0000000600067308 */ /* 0x000e620000002000 */
[----:B0-----:R-:W-:-:S07]  /*0210*/  FSETP.GT.AND P1, PT, R5, 8.50705917302346158658e+37, PT ;  /* 0x7e8000000500780b */ /* 0x001fce0003f24000 */
[----:B------:R-:W0:Y:S01]  /*0220*/  MUFU.SQRT R4, R4 ;  /* 0x0000000400047308 */ /* 0x000e220000002000 */
[C---:B------:R-:W-:Y:S02]  /*0230*/  FSETP.GEU.AND P4, PT, R5.reuse, 1.175494350822287508e-38, PT ;  /* 0x008000000500780b */ /* 0x040fe40003f8e000 */
[C---:B-1----:R-:W-:Y:S02]  /*0240*/  FSETP.GT.AND P2, PT, R6.reuse, 8.50705917302346158658e+37, PT ;  /* 0x7e8000000600780b */ /* 0x042fe40003f44000 */
[----:B------:R-:W-:Y:S01]  /*0250*/  FSETP.GEU.AND P5, PT, R6, 1.175494350822287508e-38, PT ;  /* 0x008000000600780b */ /* 0x000fe20003fae000 */
[----:B------:R-:W-:Y:S01]  /*0260*/  @P1 FMUL R5, R5, 0.25 ;  /* 0x3e80000005051820 */ /* 0x000fe20000400000 */
[----:B----4-:R-:W-:Y:S02]  /*0270*/  FSEL R22, R2, 1, P1 ;  /* 0x3f80000002167808 */ /* 0x010fe40000800000 */
[----:B0-----:R-:W-:-:S05]  /*0280*/  FSETP.GT.AND P0, PT, R4, 8.50705917302346158658e+37, PT ;  /* 0x7e8000000400780b */ /* 0x001fca0003f04000 */
[----:B------:R-:W-:Y:S01]  /*0290*/  @!P4 FMUL R5, R5, 16777216 ;  /* 0x4b8000000505c820 */ /* 0x000fe20000400000 */
[----:B------:R-:W-:Y:S01]  /*02a0*/  FSETP.GEU.AND P3, PT, R4, 1.175494350822287508e-38, PT ;  /* 0x008000000400780b */ /* 0x000fe20003f6e000 */
[----:B------:R-:W-:-:S04]  /*02b0*/  @P2 FMUL R6, R6, 0.25 ;  /* 0x3e80000006062820 */ /* 0x000fc80000400000 */
[----:B------:R-:W-:Y:S01]  /*02c0*/  @!P5 FMUL R6, R6, 16777216 ;  /* 0x4b8000000606d820 */ /* 0x000fe20000400000 */
[----:B------:R-:W0:Y:S01]  /*02d0*/  MUFU.RCP R5, R5 ;  /* 0x0000000500057308 */ /* 0x000e220000001000 */
[----:B------:R-:W-:Y:S01]  /*02e0*/  FSEL R23, R2, 1, P2 ;  /* 0x3f80000002177808 */ /* 0x000fe20001000000 */
[----:B------:R-:W-:Y:S01]  /*02f0*/  @!P4 FMUL R22, R22, 16777216 ;  /* 0x4b8000001616c820 */ /* 0x000fe20000400000 */
[----:B------:R-:W-:-:S05]  /*0300*/  @P0 FMUL R4, R4, 0.25 ;  /* 0x3e80000004040820 */ /* 0x000fca0000400000 */
[----:B------:R-:W1:Y:S01]  /*0310*/  MUFU.RCP R6, R6 ;  /* 0x0000000600067308 */ /* 0x000e620000001000 */
[----:B------:R-:W-:Y:S01]  /*0320*/  @!P5 FMUL R23, R23, 16777216 ;  /* 0x4b8000001717d820 */ /* 0x000fe20000400000 */
[----:B------:R-:W-:Y:S01]  /*0330*/  @!P3 FMUL R4, R4, 16777216 ;  /* 0x4b8000000404b820 */ /* 0x000fe20000400000 */
[----:B0-----:R-:W-:-:S05]  /*0340*/  FMUL R5, R5, R22 ;  /* 0x0000001605057220 */ /* 0x001fca0000400000 */
[----:B------:R-:W0:Y:S01]  /*0350*/  MUFU.RCP R4, R4 ;  /* 0x0000000400047308 */ /* 0x000e220000001000 */
[----:B-1----:R-:W-:Y:S02]  /*0360*/  FMUL R6, R6, R23 ;  /* 0x0000001706067220 */ /* 0x002fe40000400000 */
[----:B------:R-:W2:Y:S01]  /*0370*/  LDG.E.EL.128 R20, desc[UR4][R20.64] ;  /* 0x0000000414147981 */ /* 0x000ea2000c2e1d00 */
[----:B------:R-:W-:-:S05]  /*0380*/  FSEL R3, R2, 1, P0 ;  /* 0x3f80000002037808 */ /* 0x000fca0000000000 */
[----:B------:R-:W-:-:S04]  /*0390*/  @!P3 FMUL R3, R3, 16777216 ;  /* 0x4b8000000303b820 */ /* 0x000fc80000400000 */
[----:B0-----:R-:W-:Y:S01]  /*03a0*/  FMUL R4, R4, R3 ;  /* 0x0000000304047220 */ /* 0x001fe20000400000 */
[----:B------:R-:W-:-:S04]  /*03b0*/  FADD R3, R7, 9.9999997473787516356e-06 ;  /* 0x3727c5ac07037421 */ /* 0x000fc80000000000 */
[----:B------:R-:W0:Y:S02]  /*03c0*/  MUFU.SQRT R29, R3 ;  /* 0x00000003001d7308 */ /* 0x000e240000002000 */
[C---:B0-----:R-:W-:Y:S02]  /*03d0*/  FSETP.GT.AND P0, PT, R29.reuse, 8.50705917302346158658e+37, PT ;  /* 0x7e8000001d00780b */ /* 0x041fe40003f04000 */
[----:B------:R-:W-:-:S11]  /*03e0*/  FSETP.GEU.AND P1, PT, R29, 1.175494350822287508e-38, PT ;  /* 0x008000001d00780b */ /* 0x000fd60003f2e000 */
[----:B------:R-:W-:-:S04]  /*03f0*/  @P0 FMUL R29, R29, 0.25 ;  /* 0x3e8000001d1d0820 */ /* 0x000fc80000400000 */
[----:B------:R-:W-:-:S04]  /*0400*/  @!P1 FMUL R29, R29, 16777216 ;  /* 0x4b8000001d1d9820 */ /* 0x000fc80000400000 */
[----:B------:R-:W0:Y:S01]  /*0410*/  MUFU.RCP R7, R29 ;  /* 0x0000001d00077308 */ /* 0x000e220000001000 */
[----:B------:R-:W-:-:S05]  /*0420*/  FSEL R2, R2, 1, P0 ;  /* 0x3f80000002027808 */ /* 0x000fca0000000000 */
[----:B------:R-:W-:-:S04]  /*0430*/  @!P1 FMUL R2, R2, 16777216 ;  /* 0x4b80000002029820 */ /* 0x000fc80000400000 */
[----:B0-----:R-:W-:Y:S02]  /*0440*/  FMUL R7, R7, R2 ;  /* 0x0000000207077220 */ /* 0x001fe40000400000 */
[----:B------:R-:W0:Y:S01]  /*0450*/  LDC.64 R2, c[0x0][0x238] ;  /* 0x00008e00ff027b82 */ /* 0x000e220000000a00 */
[--C-:B---3--:R-:W-:Y:S01]  /*0460*/  FADD R28, R11, -R19.reuse ;  /* 0x800000130b1c7221 */ /* 0x108fe20000000000 */
[----:B------:R-:W-:Y:S01]  /*0470*/  FADD R11, R10, -R18 ;  /* 0x800000120a0b7221 */ /* 0x000fe20000000000 */
[--C-:B------:R-:W-:Y:S01]  /*0480*/  FADD R10, R8, -R16.reuse ;  /* 0x80000010080a7221 */ /* 0x100fe20000000000 */
[----:B-----5:R-:W-:Y:S01]  /*0490*/  FADD R15, R15, -R19 ;  /* 0x800000130f0f7221 */ /* 0x020fe20000000000 */
[----:B------:R-:W-:Y:S01]  /*04a0*/  FADD R16, R12, -R16 ;  /* 0x800000100c107221 */ /* 0x000fe20000000000 */
[----:B------:R-:W-:Y:S01]  /*04b0*/  FADD R19, R14, -R18 ;  /* 0x800000120e137221 */ /* 0x000fe20000000000 */
[--C-:B------:R-:W-:Y:S01]  /*04c0*/  FADD R12, R13, -R17.reuse ;  /* 0x800000110d0c7221 */ /* 0x100fe20000000000 */
[----:B------:R-:W-:Y:S01]  /*04d0*/  FADD R8, R9, -R17 ;  /* 0x8000001109087221 */ /* 0x000fe20000000000 */
[-C--:B------:R-:W-:Y:S01]  /*04e0*/  FMUL R9, R10, R4.reuse ;  /* 0x000000040a097220 */ /* 0x080fe20000400000 */
[----:B------:R-:W-:Y:S01]  /*04f0*/  FMUL R13, R16, R4 ;  /* 0x00000004100d7220 */ /* 0x000fe20000400000 */
[----:B------:R-:W-:Y:S01]  /*0500*/  FMUL R12, R12, R5 ;  /* 0x000000050c0c7220 */ /* 0x000fe20000400000 */
[-C--:B------:R-:W-:Y:S01]  /*0510*/  FMUL R19, R19, R6.reuse ;  /* 0x0000000613137220 */ /* 0x080fe20000400000 */
[----:B------:R-:W-:Y:S01]  /*0520*/  FMUL R10, R15, R7 ;  /* 0x000000070f0a7220 */ /* 0x000fe20000400000 */
[----:B------:R-:W-:Y:S01]  /*0530*/  FMUL R8, R8, R5 ;  /* 0x0000000508087220 */ /* 0x000fe20000400000 */
[----:B------:R-:W-:Y:S01]  /*0540*/  FMUL R11, R11, R6 ;  /* 0x000000060b0b7220 */ /* 0x000fe20000400000 */
[----:B------:R-:W-:Y:S01]  /*0550*/  FMUL R28, R28, R7 ;  /* 0x000000071c1c7220 */ /* 0x000fe20000400000 */
[----:B0-----:R-:W-:-:S04]  /*0560*/  IMAD.WIDE R2, R0, 0x4, R2 ;  /* 0x0000000400027825 */ /* 0x001fc800078e0202 */
[----:B--2---:R-:W-:Y:S01]  /*0570*/  FFMA R4, R20, R13, R24 ;  /* 0x0000000d14047223 */ /* 0x004fe20000000018 */
[----:B------:R-:W-:Y:S01]  /*0580*/  FFMA R5, R21, R12, R25 ;  /* 0x0000000c15057223 */ /* 0x000fe20000000019 */
[----:B------:R-:W-:Y:S01]  /*0590*/  FFMA R6, R22, R19, R26 ;  /* 0x0000001316067223 */ /* 0x000fe2000000001a */
[----:B------:R-:W-:Y:S01]  /*05a0*/  FFMA R7, R23, R10, R27 ;  /* 0x0000000a17077223 */ /* 0x000fe2000000001b */
[----:B------:R-:W-:Y:S01]  /*05b0*/  FFMA R20, R20, R9, R24 ;  /* 0x0000000914147223 */ /* 0x000fe20000000018 */
[----:B------:R-:W-:Y:S01]  /*05c0*/  FFMA R21, R21, R8, R25 ;  /* 0x0000000815157223 */ /* 0x000fe20000000019 */
[----:B------:R-:W-:Y:S01]  /*05d0*/  FFMA R22, R22, R11, R26 ;  /* 0x0000000b16167223 */ /* 0x000fe2000000001a */
[----:B------:R-:W-:Y:S01]  /*05e0*/  FFMA R23, R23, R28, R27 ;  /* 0x0000001c17177223 */ /* 0x000fe2000000001b */
[----:B------:R-:W-:Y:S04]  /*05f0*/  STG.E.128 desc[UR4][R2.64], R4 ;  /* 0x0000000402007986 */ /* 0x000fe8000c101d04 */
[----:B------:R-:W-:Y:S01]  /*0600*/  STG.E.128 desc[UR4][R2.64+0x800], R20 ;  /* 0x0008001402007986 */ /* 0x000fe2000c101d04 */
[----:B------:R-:W-:Y:S05]  /*0610*/  EXIT ;  /* 0x000000000000794d */ /* 0x000fea0003800000 */
.L_x_0:
[----:B------:R-:W-:-:S00]  /*0620*/  BRA `(.L_x_0) ;  /* 0xfffffffc00fc7947 */ /* 0x000fc0000383ffff */
[----:B------:R-:W-:-:S00]  /*0630*/  NOP ;  /* 0x0000000000007918 */ /* 0x000fc00000000000 */
        /* <DEDUP_REMOVED lines=12> */
.L_x_1:


//--------------------- .nv.global.init           --------------------------
	.section	.nv.global.init,"aw",@progbits
.nv.global.init:
	.type		_$_str,@object
	.size		_$_str,(_$_str_$_2 - _$_str)
_$_str:
        /*0000*/ 	.byte	0x5f, 0x5f, 0x43, 0x55, 0x44, 0x41, 0x5f, 0x46, 0x54, 0x5a, 0x00
	.type		_$_str_$_2,@object
	.size		_$_str_$_2,(.L_1 - _$_str_$_2)
_$_str_$_2:
        /*000b*/ 	.byte	0x5f, 0x5f, 0x43, 0x55, 0x44, 0x41, 0x5f, 0x50, 0x52, 0x45, 0x43, 0x5f, 0x53, 0x51, 0x52, 0x54
        /*001b*/ 	.byte	0x00
.L_1:


//--------------------- .nv.constant0.triton_poi_fused__native_batch_norm_legit_no_training_4 --------------------------
	.section	.nv.constant0.triton_poi_fused__native_batch_norm_legit_no_training_4,"a",@progbits
	.sectionflags	@""
	.align	4
.nv.constant0.triton_poi_fused__native_batch_norm_legit_no_training_4:
	.zero		580
